	.target	sm_80

	.elftype	@"ET_EXEC"


//--------------------- .note.nv.tkinfo           --------------------------
	.section	.note.nv.tkinfo,"",@"SHT_NOTE"
	.sectionflags	@"SHF_NOTE_NV_TKINFO"
	.tkinfo
        /*0018*/ 	.word	0x00000002
        /*0030*/ 	.string	""
        /*0030*/ 	.string	"ptxas"
        /*0030*/ 	.string	"Cuda compilation tools, release 13.0, V13.0.88"
        /*0030*/ 	.string	"Build cuda_13.0.r13.0/compiler.36424714_0"
        /*0030*/ 	.string	"-v  -suppress-debug-info  -lineinfo  -arch sm_80 "



//--------------------- .note.nv.cuinfo           --------------------------
	.section	.note.nv.cuinfo,"",@"SHT_NOTE"
	.sectionflags	@"SHF_NOTE_NV_CUINFO"
        /*0018*/ 	.short	0x0002
        /*001a*/ 	.short	0x0050
        /*001c*/ 	.short	0x0082
	.zero		2


//--------------------- .nv.info                  --------------------------
	.section	.nv.info,"",@"SHT_CUDA_INFO"
	.align	4


	//----- nvinfo : EIATTR_REGCOUNT
	.align		4
        /*0000*/ 	.byte	0x04, 0x2f
        /*0002*/ 	.short	(.L_1 - .L_0)
	.align		4
.L_0:
        /*0004*/ 	.word	index@(matmul_kernel)
        /*0008*/ 	.word	0x00000040


	//----- nvinfo : EIATTR_FRAME_SIZE
	.align		4
.L_1:
        /*000c*/ 	.byte	0x04, 0x11
        /*000e*/ 	.short	(.L_3 - .L_2)
	.align		4
.L_2:
        /*0010*/ 	.word	index@(matmul_kernel)
        /*0014*/ 	.word	0x00000000


	//----- nvinfo : EIATTR_MIN_STACK_SIZE
	.align		4
.L_3:
        /*0018*/ 	.byte	0x04, 0x12
        /*001a*/ 	.short	(.L_5 - .L_4)
	.align		4
.L_4:
        /*001c*/ 	.word	index@(matmul_kernel)
        /*0020*/ 	.word	0x00000000
.L_5:


//--------------------- .nv.info.matmul_kernel    --------------------------
	.section	.nv.info.matmul_kernel,"",@"SHT_CUDA_INFO"
	.sectionflags	@""
	.align	4


	//----- nvinfo : EIATTR_CUDA_API_VERSION
	.align		4
        /*0000*/ 	.byte	0x04, 0x37
        /*0002*/ 	.short	(.L_7 - .L_6)
.L_6:
        /*0004*/ 	.word	0x00000082


	//----- nvinfo : EIATTR_SW2861232_WAR
	.align		4
.L_7:
        /*0008*/ 	.byte	0x01, 0x35
	.zero		2


	//----- nvinfo : EIATTR_PARAM_CBANK
	.align		4
        /*000c*/ 	.byte	0x04, 0x0a
        /*000e*/ 	.short	(.L_9 - .L_8)
	.align		4
.L_8:
        /*0010*/ 	.word	index@(.nv.constant0.matmul_kernel)
        /*0014*/ 	.short	0x0160
        /*0016*/ 	.short	0x0050


	//----- nvinfo : EIATTR_CBANK_PARAM_SIZE
	.align		4
.L_9:
        /*0018*/ 	.byte	0x03, 0x19
        /*001a*/ 	.short	0x0050


	//----- nvinfo : EIATTR_KPARAM_INFO
	.align		4
        /*001c*/ 	.byte	0x04, 0x17
        /*001e*/ 	.short	(.L_11 - .L_10)
.L_10:
        /*0020*/ 	.word	0x00000000
        /*0024*/ 	.short	0x000d
        /*0026*/ 	.short	0x0048
        /*0028*/ 	.byte	0x00, 0xf4, 0x21, 0x00


	//----- nvinfo : EIATTR_KPARAM_INFO
	.align		4
.L_11:
        /*002c*/ 	.byte	0x04, 0x17
        /*002e*/ 	.short	(.L_13 - .L_12)
.L_12:
        /*0030*/ 	.word	0x00000000
        /*0034*/ 	.short	0x000c
        /*0036*/ 	.short	0x0040
        /*0038*/ 	.byte	0x00, 0xf4, 0x21, 0x00


	//----- nvinfo : EIATTR_KPARAM_INFO
	.align		4
.L_13:
        /*003c*/ 	.byte	0x04, 0x17
        /*003e*/ 	.short	(.L_15 - .L_14)
.L_14:
        /*0040*/ 	.word	0x00000000
        /*0044*/ 	.short	0x000b
        /*0046*/ 	.short	0x0038
        /*0048*/ 	.byte	0x00, 0xf0, 0x11, 0x00


	//----- nvinfo : EIATTR_KPARAM_INFO
	.align		4
.L_15:
        /*004c*/ 	.byte	0x04, 0x17
        /*004e*/ 	.short	(.L_17 - .L_16)
.L_16:
        /*0050*/ 	.word	0x00000000
        /*0054*/ 	.short	0x000a
        /*0056*/ 	.short	0x0034
        /*0058*/ 	.byte	0x00, 0xf0, 0x11, 0x00


	//----- nvinfo : EIATTR_KPARAM_INFO
	.align		4
.L_17:
        /*005c*/ 	.byte	0x04, 0x17
        /*005e*/ 	.short	(.L_19 - .L_18)
.L_18:
        /*0060*/ 	.word	0x00000000
        /*0064*/ 	.short	0x0009
        /*0066*/ 	.short	0x0030
        /*0068*/ 	.byte	0x00, 0xf0, 0x11, 0x00


	//----- nvinfo : EIATTR_KPARAM_INFO
	.align		4
.L_19:
        /*006c*/ 	.byte	0x04, 0x17
        /*006e*/ 	.short	(.L_21 - .L_20)
.L_20:
        /*0070*/ 	.word	0x00000000
        /*0074*/ 	.short	0x0008
        /*0076*/ 	.short	0x002c
        /*0078*/ 	.byte	0x00, 0xf0, 0x11, 0x00


	//----- nvinfo : EIATTR_KPARAM_INFO
	.align		4
.L_21:
        /*007c*/ 	.byte	0x04, 0x17
        /*007e*/ 	.short	(.L_23 - .L_22)
.L_22:
        /*0080*/ 	.word	0x00000000
        /*0084*/ 	.short	0x0007
        /*0086*/ 	.short	0x0028
        /*0088*/ 	.byte	0x00, 0xf0, 0x11, 0x00


	//----- nvinfo : EIATTR_KPARAM_INFO
	.align		4
.L_23:
        /*008c*/ 	.byte	0x04, 0x17
        /*008e*/ 	.short	(.L_25 - .L_24)
.L_24:
        /*0090*/ 	.word	0x00000000
        /*0094*/ 	.short	0x0006
        /*0096*/ 	.short	0x0024
        /*0098*/ 	.byte	0x00, 0xf0, 0x11, 0x00


	//----- nvinfo : EIATTR_KPARAM_INFO
	.align		4
.L_25:
        /*009c*/ 	.byte	0x04, 0x17
        /*009e*/ 	.short	(.L_27 - .L_26)
.L_26:
        /*00a0*/ 	.word	0x00000000
        /*00a4*/ 	.short	0x0005
        /*00a6*/ 	.short	0x0020
        /*00a8*/ 	.byte	0x00, 0xf0, 0x11, 0x00


	//----- nvinfo : EIATTR_KPARAM_INFO
	.align		4
.L_27:
        /*00ac*/ 	.byte	0x04, 0x17
        /*00ae*/ 	.short	(.L_29 - .L_28)
.L_28:
        /*00b0*/ 	.word	0x00000000
        /*00b4*/ 	.short	0x0004
        /*00b6*/ 	.short	0x001c
        /*00b8*/ 	.byte	0x00, 0xf0, 0x11, 0x00


	//----- nvinfo : EIATTR_KPARAM_INFO
	.align		4
.L_29:
        /*00bc*/ 	.byte	0x04, 0x17
        /*00be*/ 	.short	(.L_31 - .L_30)
.L_30:
        /*00c0*/ 	.word	0x00000000
        /*00c4*/ 	.short	0x0003
        /*00c6*/ 	.short	0x0018
        /*00c8*/ 	.byte	0x00, 0xf0, 0x11, 0x00


	//----- nvinfo : EIATTR_KPARAM_INFO
	.align		4
.L_31:
        /*00cc*/ 	.byte	0x04, 0x17
        /*00ce*/ 	.short	(.L_33 - .L_32)
.L_32:
        /*00d0*/ 	.word	0x00000000
        /*00d4*/ 	.short	0x0002
        /*00d6*/ 	.short	0x0010
        /*00d8*/ 	.byte	0x00, 0xf4, 0x21, 0x00


	//----- nvinfo : EIATTR_KPARAM_INFO
	.align		4
.L_33:
        /*00dc*/ 	.byte	0x04, 0x17
        /*00de*/ 	.short	(.L_35 - .L_34)
.L_34:
        /*00e0*/ 	.word	0x00000000
        /*00e4*/ 	.short	0x0001
        /*00e6*/ 	.short	0x0008
        /*00e8*/ 	.byte	0x00, 0xf4, 0x21, 0x00


	//----- nvinfo : EIATTR_KPARAM_INFO
	.align		4
.L_35:
        /*00ec*/ 	.byte	0x04, 0x17
        /*00ee*/ 	.short	(.L_37 - .L_36)
.L_36:
        /*00f0*/ 	.word	0x00000000
        /*00f4*/ 	.short	0x0000
        /*00f6*/ 	.short	0x0000
        /*00f8*/ 	.byte	0x00, 0xf4, 0x21, 0x00


	//----- nvinfo : EIATTR_MAXREG_COUNT
	.align		4
.L_37:
        /*00fc*/ 	.byte	0x03, 0x1b
        /*00fe*/ 	.short	0x00ff


	//----- nvinfo : EIATTR_NUM_BARRIERS
	.align		4
        /*0100*/ 	.byte	0x02, 0x4c
        /*0102*/ 	.byte	0x01
	.zero		1


	//----- nvinfo : EIATTR_MERCURY_ISA_VERSION
	.align		4
        /*0104*/ 	.byte	0x03, 0x5f
        /*0106*/ 	.short	0x0000


	//----- nvinfo : EIATTR_EXIT_INSTR_OFFSETS
	.align		4
        /*0108*/ 	.byte	0x04, 0x1c
        /*010a*/ 	.short	(.L_39 - .L_38)


	//   ....[0]....
.L_38:
        /*010c*/ 	.word	0x000014f0


	//   ....[1]....
        /*0110*/ 	.word	0x000015a0


	//----- nvinfo : EIATTR_REQNTID
	.align		4
.L_39:
        /*0114*/ 	.byte	0x04, 0x10
        /*0116*/ 	.short	(.L_41 - .L_40)
.L_40:
        /*0118*/ 	.word	0x00000100
        /*011c*/ 	.word	0x00000001
        /*0120*/ 	.word	0x00000001
.L_41:


//--------------------- .nv.callgraph             --------------------------
	.section	.nv.callgraph,"",@"SHT_CUDA_CALLGRAPH"
	.align	4
	.sectionentsize	8
	.align		4
        /*0000*/ 	.word	0x00000000
	.align		4
        /*0004*/ 	.word	0xffffffff
	.align		4
        /*0008*/ 	.word	0x00000000
	.align		4
        /*000c*/ 	.word	0xfffffffe
	.align		4
        /*0010*/ 	.word	0x00000000
	.align		4
        /*0014*/ 	.word	0xfffffffd
	.align		4
        /*0018*/ 	.word	0x00000000
	.align		4
        /*001c*/ 	.word	0xfffffffc


//--------------------- .nv.rel.action            --------------------------
	.section	.nv.rel.action,"",@"SHT_CUDA_RELOCINFO"
	.align	8
	.sectionentsize	8
        /*0000*/ 	.byte	0x73, 0x00, 0x00, 0x00, 0x00, 0x00, 0x00, 0x00, 0x00, 0x00, 0x00, 0x11, 0x25, 0x00, 0x05, 0x36


//--------------------- .nv.constant0.matmul_kernel --------------------------
	.section	.nv.constant0.matmul_kernel,"a",@progbits
	.sectionflags	@""
	.align	4
.nv.constant0.matmul_kernel:
	.zero		432


//--------------------- .text.matmul_kernel       --------------------------
	.section	.text.matmul_kernel,"ax",@progbits
	.sectioninfo	@"SHI_REGISTERS=64"
	.align	128
        .global         matmul_kernel
        .type           matmul_kernel,@function
        .size           matmul_kernel,(.L_x_3 - matmul_kernel)
        .other          matmul_kernel,@"STO_CUDA_ENTRY STV_DEFAULT"
matmul_kernel:
.text.matmul_kernel:
[----:B------:R-:W-:Y:S02]  /*0000*/  IMAD.MOV.U32 R1, RZ, RZ, c[0x0][0x28] ;  /* 0x00000a00ff017624 */ /* 0x000fe400078e00ff */
[----:B------:R-:W-:Y:S01]  /*0010*/  IMAD.MOV.U32 R6, RZ, RZ, 0xf ;  /* 0x0000000fff067424 */ /* 0x000fe200078e00ff */
[----:B------:R-:W0:Y:S01]  /*0020*/  S2R R5, SR_CTAID.X ;  /* 0x0000000000057919 */ /* 0x000e220000002500 */
[----:B------:R-:W-:Y:S01]  /*0030*/  IMAD.MOV.U32 R34, RZ, RZ, c[0x0][0x180] ;  /* 0x00006000ff227624 */ /* 0x000fe200078e00ff */
[----:B------:R-:W-:Y:S02]  /*0040*/  ULDC.64 UR6, c[0x0][0x118] ;  /* 0x0000460000067ab9 */ /* 0x000fe40000000a00 */
[----:B------:R-:W-:Y:S01]  /*0050*/  IADD3 R0, R6, c[0x0][0x17c], RZ ;  /* 0x00005f0006007a10 */ /* 0x000fe20007ffe0ff */
[----:B------:R-:W1:Y:S01]  /*0060*/  S2R R24, SR_TID.X ;  /* 0x0000000000187919 */ /* 0x000e620000002100 */
[----:B------:R-:W-:Y:S02]  /*0070*/  IADD3 R34, R34, 0x3f, RZ ;  /* 0x0000003f22227810 */ /* 0x000fe40007ffe0ff */
[----:B------:R-:W-:-:S04]  /*0080*/  SHF.R.S32.HI R3, RZ, 0x1f, R0 ;  /* 0x0000001fff037819 */ /* 0x000fc80000011400 */
[----:B------:R-:W-:-:S04]  /*0090*/  LEA.HI R3, R3, R0, RZ, 0x4 ;  /* 0x0000000003037211 */ /* 0x000fc800078f20ff */
[----:B------:R-:W-:-:S05]  /*00a0*/  SHF.R.S32.HI R3, RZ, 0x4, R3 ;  /* 0x00000004ff037819 */ /* 0x000fca0000011403 */
[----:B------:R-:W-:Y:S01]  /*00b0*/  IMAD.SHL.U32 R4, R3, 0x8, RZ ;  /* 0x0000000803047824 */ /* 0x000fe200078e00ff */
[----:B0-----:R-:W-:-:S04]  /*00c0*/  IABS R10, R5 ;  /* 0x00000005000a7213 */ /* 0x001fc80000000000 */
[-C--:B------:R-:W-:Y:S02]  /*00d0*/  IABS R7, R4.reuse ;  /* 0x0000000400077213 */ /* 0x080fe40000000000 */
[----:B------:R-:W-:Y:S02]  /*00e0*/  IABS R11, R4 ;  /* 0x00000004000b7213 */ /* 0x000fe40000000000 */
[----:B------:R-:W0:Y:S01]  /*00f0*/  I2F.RP R0, R7 ;  /* 0x0000000700007306 */ /* 0x000e220000209400 */
[--C-:B-1----:R-:W-:Y:S02]  /*0100*/  SHF.R.U32.HI R41, RZ, 0x4, R24.reuse ;  /* 0x00000004ff297819 */ /* 0x102fe40000011618 */
[----:B------:R-:W-:Y:S02]  /*0110*/  SHF.R.U32.HI R40, RZ, 0x4, R24 ;  /* 0x00000004ff287819 */ /* 0x000fe40000011618 */
[----:B------:R-:W-:-:S03]  /*0120*/  SGXT.U32 R41, R41, 0x4 ;  /* 0x000000042929781a */ /* 0x000fc60000000000 */
[----:B0-----:R-:W0:Y:S02]  /*0130*/  MUFU.RCP R0, R0 ;  /* 0x0000000000007308 */ /* 0x001e240000001000 */
[----:B0-----:R-:W-:Y:S01]  /*0140*/  IADD3 R2, R0, 0xffffffe, RZ ;  /* 0x0ffffffe00027810 */ /* 0x001fe20007ffe0ff */
[----:B------:R-:W-:-:S05]  /*0150*/  IMAD.MOV R0, RZ, RZ, -R11 ;  /* 0x000000ffff007224 */ /* 0x000fca00078e0a0b */
[----:B------:R0:W1:Y:S02]  /*0160*/  F2I.FTZ.U32.TRUNC.NTZ R3, R2 ;  /* 0x0000000200037305 */ /* 0x000064000021f000 */
[----:B0-----:R-:W-:Y:S02]  /*0170*/  IMAD.MOV.U32 R2, RZ, RZ, RZ ;  /* 0x000000ffff027224 */ /* 0x001fe400078e00ff */
[----:B-1----:R-:W-:-:S04]  /*0180*/  IMAD.MOV R8, RZ, RZ, -R3 ;  /* 0x000000ffff087224 */ /* 0x002fc800078e0a03 */
[----:B------:R-:W-:Y:S02]  /*0190*/  IMAD R9, R8, R7, RZ ;  /* 0x0000000708097224 */ /* 0x000fe400078e02ff */
[----:B------:R-:W-:Y:S02]  /*01a0*/  IMAD.MOV.U32 R8, RZ, RZ, R10 ;  /* 0x000000ffff087224 */ /* 0x000fe400078e000a */
[----:B------:R-:W-:-:S06]  /*01b0*/  IMAD.HI.U32 R3, R3, R9, R2 ;  /* 0x0000000903037227 */ /* 0x000fcc00078e0002 */
[----:B------:R-:W-:-:S04]  /*01c0*/  IMAD.HI.U32 R3, R3, R8, RZ ;  /* 0x0000000803037227 */ /* 0x000fc800078e00ff */
[----:B------:R-:W-:-:S05]  /*01d0*/  IMAD R0, R3, R0, R8 ;  /* 0x0000000003007224 */ /* 0x000fca00078e0208 */
[----:B------:R-:W-:-:S13]  /*01e0*/  ISETP.GT.U32.AND P1, PT, R7, R0, PT ;  /* 0x000000000700720c */ /* 0x000fda0003f24070 */
[----:B------:R-:W-:Y:S01]  /*01f0*/  @!P1 IMAD.IADD R0, R0, 0x1, -R7 ;  /* 0x0000000100009824 */ /* 0x000fe200078e0a07 */
[----:B------:R-:W-:Y:S02]  /*0200*/  @!P1 IADD3 R3, R3, 0x1, RZ ;  /* 0x0000000103039810 */ /* 0x000fe40007ffe0ff */
[----:B------:R-:W-:Y:S02]  /*0210*/  ISETP.NE.AND P1, PT, R4, RZ, PT ;  /* 0x000000ff0400720c */ /* 0x000fe40003f25270 */
[----:B------:R-:W-:Y:S02]  /*0220*/  ISETP.GE.U32.AND P0, PT, R0, R7, PT ;  /* 0x000000070000720c */ /* 0x000fe40003f06070 */
[----:B------:R-:W-:-:S04]  /*0230*/  LOP3.LUT R0, R5, R4, RZ, 0x3c, !PT ;  /* 0x0000000405007212 */ /* 0x000fc800078e3cff */
[----:B------:R-:W-:Y:S02]  /*0240*/  ISETP.GE.AND P2, PT, R0, RZ, PT ;  /* 0x000000ff0000720c */ /* 0x000fe40003f46270 */
[----:B------:R-:W-:-:S05]  /*0250*/  IADD3 R0, R6, c[0x0][0x178], RZ ;  /* 0x00005e0006007a10 */ /* 0x000fca0007ffe0ff */
[----:B------:R-:W-:-:S05]  /*0260*/  @P0 IADD3 R3, R3, 0x1, RZ ;  /* 0x0000000103030810 */ /* 0x000fca0007ffe0ff */
[----:B------:R-:W-:Y:S01]  /*0270*/  IMAD.MOV.U32 R2, RZ, RZ, R3 ;  /* 0x000000ffff027224 */ /* 0x000fe200078e0003 */
[----:B------:R-:W-:-:S03]  /*0280*/  SHF.R.S32.HI R3, RZ, 0x1f, R0 ;  /* 0x0000001fff037819 */ /* 0x000fc60000011400 */
[----:B------:R-:W-:Y:S01]  /*0290*/  @!P2 IMAD.MOV R2, RZ, RZ, -R2 ;  /* 0x000000ffff02a224 */ /* 0x000fe200078e0a02 */
[----:B------:R-:W-:Y:S02]  /*02a0*/  @!P1 LOP3.LUT R2, RZ, R4, RZ, 0x33, !PT ;  /* 0x00000004ff029212 */ /* 0x000fe400078e33ff */
[----:B------:R-:W-:-:S03]  /*02b0*/  LEA.HI R3, R3, R0, RZ, 0x4 ;  /* 0x0000000003037211 */ /* 0x000fc600078f20ff */
[----:B------:R-:W-:Y:S02]  /*02c0*/  IMAD.SHL.U32 R6, R2, 0x8, RZ ;  /* 0x0000000802067824 */ /* 0x000fe400078e00ff */
[----:B------:R-:W-:-:S03]  /*02d0*/  IMAD.MOV R2, RZ, RZ, -R2 ;  /* 0x000000ffff027224 */ /* 0x000fc600078e0a02 */
[----:B------:R-:W-:Y:S01]  /*02e0*/  LEA.HI.SX32 R3, R3, -R6, 0x1c ;  /* 0x8000000603037211 */ /* 0x000fe200078fe2ff */
[----:B------:R-:W-:-:S03]  /*02f0*/  IMAD R4, R4, R2, R5 ;  /* 0x0000000204047224 */ /* 0x000fc600078e0205 */
[----:B------:R-:W-:Y:S02]  /*0300*/  IMNMX R11, R3, 0x8, PT ;  /* 0x00000008030b7817 */ /* 0x000fe40003800200 */
[----:B------:R-:W-:Y:S02]  /*0310*/  IABS R9, R4 ;  /* 0x0000000400097213 */ /* 0x000fe40000000000 */
[----:B------:R-:W-:-:S04]  /*0320*/  IABS R7, R11 ;  /* 0x0000000b00077213 */ /* 0x000fc80000000000 */
[----:B------:R-:W0:Y:S08]  /*0330*/  I2F.RP R0, R7 ;  /* 0x0000000700007306 */ /* 0x000e300000209400 */
[----:B0-----:R-:W0:Y:S02]  /*0340*/  MUFU.RCP R0, R0 ;  /* 0x0000000000007308 */ /* 0x001e240000001000 */
[----:B0-----:R-:W-:-:S06]  /*0350*/  IADD3 R3, R0, 0xffffffe, RZ ;  /* 0x0ffffffe00037810 */ /* 0x001fcc0007ffe0ff */
[----:B------:R-:W0:Y:S02]  /*0360*/  F2I.FTZ.U32.TRUNC.NTZ R3, R3 ;  /* 0x0000000300037305 */ /* 0x000e24000021f000 */
[----:B0-----:R-:W-:-:S04]  /*0370*/  IMAD.MOV R8, RZ, RZ, -R3 ;  /* 0x000000ffff087224 */ /* 0x001fc800078e0a03 */
[----:B------:R-:W-:Y:S01]  /*0380*/  IMAD.MOV.U32 R2, RZ, RZ, R8 ;  /* 0x000000ffff027224 */ /* 0x000fe200078e0008 */
[----:B------:R-:W-:-:S03]  /*0390*/  IABS R8, R11 ;  /* 0x0000000b00087213 */ /* 0x000fc60000000000 */
[----:B------:R-:W-:Y:S02]  /*03a0*/  IMAD R5, R2, R7, RZ ;  /* 0x0000000702057224 */ /* 0x000fe400078e02ff */
[----:B------:R-:W-:Y:S02]  /*03b0*/  IMAD.MOV.U32 R2, RZ, RZ, RZ ;  /* 0x000000ffff027224 */ /* 0x000fe400078e00ff */
[----:B------:R-:W-:Y:S02]  /*03c0*/  IMAD.MOV R0, RZ, RZ, -R8 ;  /* 0x000000ffff007224 */ /* 0x000fe400078e0a08 */
        /* <DEDUP_REMOVED lines=9> */
[----:B------:R-:W-:-:S07]  /*0460*/  ISETP.GE.AND P2, PT, R0, RZ, PT ;  /* 0x000000ff0000720c */ /* 0x000fce0003f46270 */
[----:B------:R-:W-:Y:S02]  /*0470*/  @P0 IADD3 R2, R2, 0x1, RZ ;  /* 0x0000000102020810 */ /* 0x000fe40007ffe0ff */
[----:B------:R-:W-:-:S04]  /*0480*/  ISETP.GT.AND P0, PT, R34, 0x3f, PT ;  /* 0x0000003f2200780c */ /* 0x000fc80003f04270 */
[----:B------:R-:W-:Y:S01]  /*0490*/  @!P2 IMAD.MOV R2, RZ, RZ, -R2 ;  /* 0x000000ffff02a224 */ /* 0x000fe200078e0a02 */
[----:B------:R-:W-:-:S05]  /*04a0*/  @!P1 LOP3.LUT R2, RZ, R11, RZ, 0x33, !PT ;  /* 0x0000000bff029212 */ /* 0x000fca00078e33ff */
[----:B------:R-:W-:Y:S02]  /*04b0*/  IMAD.MOV R0, RZ, RZ, -R2 ;  /* 0x000000ffff007224 */ /* 0x000fe400078e0a02 */
[----:B------:R-:W-:Y:S01]  /*04c0*/  IMAD.SHL.U32 R8, R2, 0x10, RZ ;  /* 0x0000001002087824 */ /* 0x000fe200078e00ff */
[----:B------:R-:W-:Y:S01]  /*04d0*/  @!P0 PRMT R16, RZ, 0x7610, R16 ;  /* 0x00007610ff108816 */ /* 0x000fe20000000010 */
[----:B------:R-:W-:Y:S01]  /*04e0*/  IMAD R0, R11, R0, R4 ;  /* 0x000000000b007224 */ /* 0x000fe200078e0204 */
[C---:B------:R-:W-:Y:S01]  /*04f0*/  LOP3.LUT R11, R24.reuse, 0xf, RZ, 0xc0, !PT ;  /* 0x0000000f180b7812 */ /* 0x040fe200078ec0ff */
[----:B------:R-:W-:Y:S01]  /*0500*/  @!P0 IMAD.SHL.U32 R9, R24, 0x20, RZ ;  /* 0x0000002018098824 */ /* 0x000fe200078e00ff */
[----:B------:R-:W-:Y:S01]  /*0510*/  @!P0 PRMT R18, RZ, 0x7610, R18 ;  /* 0x00007610ff128816 */ /* 0x000fe20000000012 */
[----:B------:R-:W-:Y:S01]  /*0520*/  IMAD.IADD R0, R6, 0x1, R0 ;  /* 0x0000000106007824 */ /* 0x000fe200078e0200 */
[----:B------:R-:W-:Y:S01]  /*0530*/  @!P0 PRMT R16, R16, 0x5410, RZ ;  /* 0x0000541010108816 */ /* 0x000fe200000000ff */
[----:B------:R-:W-:Y:S01]  /*0540*/  @!P0 IMAD.SHL.U32 R10, R24, 0x10, RZ ;  /* 0x00000010180a8824 */ /* 0x000fe200078e00ff */
[----:B------:R-:W-:Y:S01]  /*0550*/  @!P0 PRMT R18, R18, 0x5410, RZ ;  /* 0x0000541012128816 */ /* 0x000fe200000000ff */
[----:B------:R-:W-:Y:S01]  /*0560*/  IMAD R11, R0, 0x10, R11 ;  /* 0x00000010000b7824 */ /* 0x000fe200078e020b */
[----:B------:R-:W-:Y:S01]  /*0570*/  @!P0 LOP3.LUT R9, R9, 0x60, RZ, 0xc0, !PT ;  /* 0x0000006009098812 */ /* 0x000fe200078ec0ff */
[----:B------:R-:W-:Y:S05]  /*0580*/  @!P0 BRA `(.L_x_0) ;  /* 0x00000df000008947 */ /* 0x000fea0003800000 */
[----:B------:R-:W-:Y:S01]  /*0590*/  IABS R0, c[0x0][0x17c] ;  /* 0x00005f0000007a13 */ /* 0x000fe20000000000 */
[C---:B------:R-:W-:Y:S01]  /*05a0*/  IMAD.SHL.U32 R9, R24.reuse, 0x20, RZ ;  /* 0x0000002018097824 */ /* 0x040fe200078e00ff */
[----:B------:R-:W-:Y:S01]  /*05b0*/  IABS R2, c[0x0][0x178] ;  /* 0x00005e0000027a13 */ /* 0x000fe20000000000 */
[C---:B------:R-:W-:Y:S01]  /*05c0*/  IMAD.SHL.U32 R3, R24.reuse, 0x2, RZ ;  /* 0x0000000218037824 */ /* 0x040fe200078e00ff */
[----:B------:R-:W0:Y:S01]  /*05d0*/  I2F.RP R6, R0 ;  /* 0x0000000000067306 */ /* 0x000e220000209400 */
[----:B------:R-:W-:Y:S01]  /*05e0*/  LOP3.LUT R10, R24, 0x7, RZ, 0xc0, !PT ;  /* 0x00000007180a7812 */ /* 0x000fe200078ec0ff */
[----:B------:R-:W-:Y:S01]  /*05f0*/  IMAD R25, R41, c[0x0][0x188], RZ ;  /* 0x0000620029197a24 */ /* 0x000fe200078e02ff */
[----:B------:R-:W-:Y:S01]  /*0600*/  LOP3.LUT R15, R9, 0x400, RZ, 0xc0, !PT ;  /* 0x00000400090f7812 */ /* 0x000fe200078ec0ff */
[----:B------:R-:W-:Y:S01]  /*0610*/  ULDC UR4, c[0x0][0x180] ;  /* 0x0000600000047ab9 */ /* 0x000fe20000000800 */
[----:B------:R-:W-:Y:S01]  /*0620*/  IADD3 R37, R40, 0x30, RZ ;  /* 0x0000003028257810 */ /* 0x000fe20007ffe0ff */
[C---:B------:R-:W-:Y:S01]  /*0630*/  IMAD.SHL.U32 R14, R10.reuse, 0x10, RZ ;  /* 0x000000100a0e7824 */ /* 0x040fe200078e00ff */
[C---:B------:R-:W-:Y:S01]  /*0640*/  LOP3.LUT R38, R41.reuse, 0x20, RZ, 0xfc, !PT ;  /* 0x0000002029267812 */ /* 0x040fe200078efcff */
[----:B------:R-:W1:Y:S01]  /*0650*/  I2F.RP R7, R2 ;  /* 0x0000000200077306 */ /* 0x000e620000209400 */
[----:B------:R-:W-:Y:S01]  /*0660*/  IMAD R15, R10, 0x80, R15 ;  /* 0x000000800a0f7824 */ /* 0x000fe200078e020f */
[----:B------:R-:W-:Y:S01]  /*0670*/  LOP3.LUT R39, R41, 0x10, RZ, 0xfc, !PT ;  /* 0x0000001029277812 */ /* 0x000fe200078efcff */
[----:B------:R-:W-:Y:S01]  /*0680*/  IMAD R29, R37, c[0x0][0x188], RZ ;  /* 0x00006200251d7a24 */ /* 0x000fe200078e02ff */
[----:B------:R-:W-:Y:S01]  /*0690*/  LOP3.LUT R14, R14, 0x30, R3, 0x78, !PT ;  /* 0x000000300e0e7812 */ /* 0x000fe200078e7803 */
[----:B------:R-:W-:Y:S01]  /*06a0*/  IMAD R30, R38, c[0x0][0x188], RZ ;  /* 0x00006200261e7a24 */ /* 0x000fe200078e02ff */
[----:B------:R-:W-:Y:S01]  /*06b0*/  LOP3.LUT R36, R24, 0x3f, RZ, 0xc0, !PT ;  /* 0x0000003f18247812 */ /* 0x000fe200078ec0ff */
[----:B------:R-:W-:Y:S01]  /*06c0*/  IMAD R31, R39, c[0x0][0x188], RZ ;  /* 0x00006200271f7a24 */ /* 0x000fe200078e02ff */
[----:B0-----:R-:W0:Y:S03]  /*06d0*/  MUFU.RCP R6, R6 ;  /* 0x0000000600067308 */ /* 0x001e260000001000 */
[----:B------:R-:W-:-:S05]  /*06e0*/  IMAD R35, R36, c[0x0][0x18c], RZ ;  /* 0x0000630024237a24 */ /* 0x000fca00078e02ff */
[----:B-1----:R-:W1:Y:S01]  /*06f0*/  MUFU.RCP R7, R7 ;  /* 0x0000000700077308 */ /* 0x002e620000001000 */
[----:B0-----:R-:W-:-:S07]  /*0700*/  IADD3 R4, R6, 0xffffffe, RZ ;  /* 0x0ffffffe06047810 */ /* 0x001fce0007ffe0ff */
[----:B------:R0:W2:Y:S01]  /*0710*/  F2I.FTZ.U32.TRUNC.NTZ R5, R4 ;  /* 0x0000000400057305 */ /* 0x0000a2000021f000 */
[----:B-1----:R-:W-:Y:S02]  /*0720*/  IADD3 R12, R7, 0xffffffe, RZ ;  /* 0x0ffffffe070c7810 */ /* 0x002fe40007ffe0ff */
[----:B------:R-:W-:-:S05]  /*0730*/  SHF.R.S32.HI R7, RZ, 0x1f, R34 ;  /* 0x0000001fff077819 */ /* 0x000fca0000011422 */
[----:B------:R1:W3:Y:S01]  /*0740*/  F2I.FTZ.U32.TRUNC.NTZ R13, R12 ;  /* 0x0000000c000d7305 */ /* 0x0002e2000021f000 */
[----:B0-----:R-:W-:Y:S02]  /*0750*/  SHF.R.U32.HI R4, RZ, 0x6, R24 ;  /* 0x00000006ff047819 */ /* 0x001fe40000011618 */
[----:B------:R-:W-:Y:S01]  /*0760*/  LEA.HI R34, R7, R34, RZ, 0x6 ;  /* 0x0000002207227211 */ /* 0x000fe200078f30ff */
[----:B------:R-:W-:Y:S01]  /*0770*/  IMAD.IADD R7, R15, 0x1, R14 ;  /* 0x000000010f077824 */ /* 0x000fe200078e020e */
[----:B------:R-:W-:Y:S01]  /*0780*/  SGXT.U32 R15, R4, 0x2 ;  /* 0x00000002040f781a */ /* 0x000fe20000000000 */
[----:B------:R-:W-:Y:S01]  /*0790*/  IMAD.MOV.U32 R4, RZ, RZ, RZ ;  /* 0x000000ffff047224 */ /* 0x000fe200078e00ff */
[----:B------:R-:W-:Y:S01]  /*07a0*/  SHF.R.S32.HI R34, RZ, 0x6, R34 ;  /* 0x00000006ff227819 */ /* 0x000fe20000011422 */
[----:B--2---:R-:W-:Y:S01]  /*07b0*/  IMAD.MOV R17, RZ, RZ, -R5 ;  /* 0x000000ffff117224 */ /* 0x004fe200078e0a05 */
[----:B------:R-:W-:Y:S01]  /*07c0*/  LOP3.LUT R15, R8, R15, RZ, 0xfc, !PT ;  /* 0x0000000f080f7212 */ /* 0x000fe200078efcff */
[----:B-1----:R-:W-:Y:S01]  /*07d0*/  IMAD.MOV.U32 R12, RZ, RZ, RZ ;  /* 0x000000ffff0c7224 */ /* 0x002fe200078e00ff */
[----:B------:R-:W-:Y:S01]  /*07e0*/  LOP3.LUT R33, R7, 0x40, RZ, 0x3c, !PT ;  /* 0x0000004007217812 */ /* 0x000fe200078e3cff */
[----:B------:R-:W-:Y:S01]  /*07f0*/  IMAD R17, R17, R0, RZ ;  /* 0x0000000011117224 */ /* 0x000fe200078e02ff */
[----:B------:R-:W-:-:S02]  /*0800*/  LOP3.LUT R14, R15, 0xc, RZ, 0xfc, !PT ;  /* 0x0000000c0f0e7812 */ /* 0x000fc400078efcff */
[----:B------:R-:W-:Y:S01]  /*0810*/  LOP3.LUT R16, R15, 0x8, RZ, 0xfc, !PT ;  /* 0x000000080f107812 */ /* 0x000fe200078efcff */
[----:B------:R-:W-:Y:S01]  /*0820*/  IMAD.HI.U32 R4, R5, R17, R4 ;  /* 0x0000001105047227 */ /* 0x000fe200078e0004 */
[----:B------:R-:W-:Y:S02]  /*0830*/  IABS R5, R14 ;  /* 0x0000000e00057213 */ /* 0x000fe40000000000 */
[----:B------:R-:W-:Y:S01]  /*0840*/  IABS R17, R16 ;  /* 0x0000001000117213 */ /* 0x000fe20000000000 */
[----:B---3--:R-:W-:Y:S01]  /*0850*/  IMAD.MOV R19, RZ, RZ, -R13 ;  /* 0x000000ffff137224 */ /* 0x008fe200078e0a0d */
[C---:B------:R-:W-:Y:S02]  /*0860*/  LOP3.LUT R18, R15.reuse, 0x4, RZ, 0xfc, !PT ;  /* 0x000000040f127812 */ /* 0x040fe400078efcff */
[----:B------:R-:W-:Y:S01]  /*0870*/  ISETP.GE.AND P0, PT, R15, RZ, PT ;  /* 0x000000ff0f00720c */ /* 0x000fe20003f06270 */
[----:B------:R-:W-:Y:S01]  /*0880*/  IMAD R19, R19, R2, RZ ;  /* 0x0000000213137224 */ /* 0x000fe200078e02ff */
[----:B------:R-:W-:Y:S01]  /*0890*/  IABS R21, R15 ;  /* 0x0000000f00157213 */ /* 0x000fe20000000000 */
[----:B------:R-:W-:-:S02]  /*08a0*/  IMAD.MOV.U32 R15, RZ, RZ, R5 ;  /* 0x000000ffff0f7224 */ /* 0x000fc400078e0005 */
[----:B------:R-:W-:-:S04]  /*08b0*/  IMAD.HI.U32 R6, R4, R17, RZ ;  /* 0x0000001104067227 */ /* 0x000fc800078e00ff */
[----:B------:R-:W-:Y:S01]  /*08c0*/  IMAD.HI.U32 R12, R13, R19, R12 ;  /* 0x000000130d0c7227 */ /* 0x000fe200078e000c */
[----:B------:R-:W-:Y:S02]  /*08d0*/  IABS R19, R18 ;  /* 0x0000001200137213 */ /* 0x000fe40000000000 */
[----:B------:R-:W-:Y:S01]  /*08e0*/  IABS R13, R11 ;  /* 0x0000000b000d7213 */ /* 0x000fe20000000000 */
[----:B------:R-:W-:-:S04]  /*08f0*/  IMAD.HI.U32 R5, R4, R15, RZ ;  /* 0x0000000f04057227 */ /* 0x000fc800078e00ff */
[----:B------:R-:W-:Y:S02]  /*0900*/  IMAD.MOV R6, RZ, RZ, -R6 ;  /* 0x000000ffff067224 */ /* 0x000fe400078e0a06 */
[----:B------:R-:W-:Y:S02]  /*0910*/  IMAD.MOV R5, RZ, RZ, -R5 ;  /* 0x000000ffff057224 */ /* 0x000fe400078e0a05 */
[----:B------:R-:W-:Y:S02]  /*0920*/  IMAD R17, R0, R6, R17 ;  /* 0x0000000600117224 */ /* 0x000fe400078e0211 */
[----:B------:R-:W-:-:S03]  /*0930*/  IMAD.HI.U32 R10, R4, R19, RZ ;  /* 0x00000013040a7227 */ /* 0x000fc600078e00ff */
[----:B------:R-:W-:Y:S01]  /*0940*/  ISETP.GT.U32.AND P3, PT, R0, R17, PT ;  /* 0x000000110000720c */ /* 0x000fe20003f64070 */
[----:B------:R-:W-:-:S04]  /*0950*/  IMAD.HI.U32 R4, R4, R21, RZ ;  /* 0x0000001504047227 */ /* 0x000fc800078e00ff */
[----:B------:R-:W-:Y:S01]  /*0960*/  IMAD R15, R0, R5, R15 ;  /* 0x00000005000f7224 */ /* 0x000fe200078e020f */
[----:B------:R-:W-:Y:S01]  /*0970*/  SHF.R.S32.HI R5, RZ, 0x6, R24 ;  /* 0x00000006ff057819 */ /* 0x000fe20000011418 */
[----:B------:R-:W-:-:S03]  /*0980*/  IMAD.HI.U32 R12, R12, R13, RZ ;  /* 0x0000000d0c0c7227 */ /* 0x000fc600078e00ff */
[C---:B------:R-:W-:Y:S01]  /*0990*/  ISETP.GT.U32.AND P1, PT, R0.reuse, R15, PT ;  /* 0x0000000f0000720c */ /* 0x040fe20003f24070 */
[----:B------:R-:W-:Y:S01]  /*09a0*/  IMAD.MOV R10, RZ, RZ, -R10 ;  /* 0x000000ffff0a7224 */ /* 0x000fe200078e0a0a */
[----:B------:R-:W-:Y:S01]  /*09b0*/  SGXT R5, R5, 0x1 ;  /* 0x000000010505781a */ /* 0x000fe20000000200 */
[----:B------:R-:W-:Y:S02]  /*09c0*/  IMAD.MOV R4, RZ, RZ, -R4 ;  /* 0x000000ffff047224 */ /* 0x000fe400078e0a04 */
[----:B------:R-:W-:Y:S02]  /*09d0*/  IMAD.MOV R12, RZ, RZ, -R12 ;  /* 0x000000ffff0c7224 */ /* 0x000fe400078e0a0c */
[C---:B------:R-:W-:Y:S02]  /*09e0*/  IMAD R19, R0.reuse, R10, R19 ;  /* 0x0000000a00137224 */ /* 0x040fe400078e0213 */
[----:B------:R-:W-:Y:S01]  /*09f0*/  IMAD R21, R0, R4, R21 ;  /* 0x0000000400157224 */ /* 0x000fe200078e0215 */
[----:B------:R-:W-:Y:S01]  /*0a00*/  LOP3.LUT R4, R24, 0xc0, RZ, 0xc0, !PT ;  /* 0x000000c018047812 */ /* 0x000fe200078ec0ff */
[----:B------:R-:W-:Y:S01]  /*0a10*/  IMAD R13, R2, R12, R13 ;  /* 0x0000000c020d7224 */ /* 0x000fe200078e020d */
[C---:B------:R-:W-:Y:S01]  /*0a20*/  ISETP.GT.U32.AND P4, PT, R0.reuse, R19, PT ;  /* 0x000000130000720c */ /* 0x040fe20003f84070 */
[--C-:B------:R-:W-:Y:S01]  /*0a30*/  @!P3 IMAD.IADD R17, R17, 0x1, -R0.reuse ;  /* 0x000000011111b824 */ /* 0x100fe200078e0a00 */
[----:B------:R-:W-:Y:S01]  /*0a40*/  ISETP.GT.U32.AND P5, PT, R0, R21, PT ;  /* 0x000000150000720c */ /* 0x000fe20003fa4070 */
[----:B------:R-:W-:Y:S01]  /*0a50*/  @!P1 IMAD.IADD R15, R15, 0x1, -R0 ;  /* 0x000000010f0f9824 */ /* 0x000fe200078e0a00 */
[----:B------:R-:W-:Y:S01]  /*0a60*/  ISETP.GT.U32.AND P2, PT, R2, R13, PT ;  /* 0x0000000d0200720c */ /* 0x000fe20003f44070 */
[----:B------:R-:W-:Y:S01]  /*0a70*/  IMAD.SHL.U32 R10, R24, 0x10, RZ ;  /* 0x00000010180a7824 */ /* 0x000fe200078e00ff */
[----:B------:R-:W-:-:S02]  /*0a80*/  ISETP.GT.U32.AND P1, PT, R0, R17, PT ;  /* 0x000000110000720c */ /* 0x000fc40003f24070 */
[----:B------:R-:W-:Y:S02]  /*0a90*/  ISETP.GT.U32.AND P6, PT, R0, R15, PT ;  /* 0x0000000f0000720c */ /* 0x000fe40003fc4070 */
[----:B------:R-:W-:Y:S02]  /*0aa0*/  SHF.R.S32.HI R12, RZ, 0x2, R24 ;  /* 0x00000002ff0c7819 */ /* 0x000fe40000011418 */
[----:B------:R-:W-:Y:S01]  /*0ab0*/  SHF.R.U32.HI R6, RZ, 0x2, R4 ;  /* 0x00000002ff067819 */ /* 0x000fe20000011604 */
[--C-:B------:R-:W-:Y:S01]  /*0ac0*/  @!P4 IMAD.IADD R19, R19, 0x1, -R0.reuse ;  /* 0x000000011313c824 */ /* 0x100fe200078e0a00 */
[----:B------:R-:W-:Y:S01]  /*0ad0*/  SGXT R12, R12, 0x1 ;  /* 0x000000010c0c781a */ /* 0x000fe20000000200 */
[----:B------:R-:W-:Y:S01]  /*0ae0*/  @!P5 IMAD.IADD R21, R21, 0x1, -R0 ;  /* 0x000000011515d824 */ /* 0x000fe200078e0a00 */
[----:B------:R-:W-:Y:S01]  /*0af0*/  ISETP.GE.AND P5, PT, R14, RZ, PT ;  /* 0x000000ff0e00720c */ /* 0x000fe20003fa6270 */
[----:B------:R-:W-:Y:S01]  /*0b00*/  @!P2 IMAD.IADD R13, R13, 0x1, -R2 ;  /* 0x000000010d0da824 */ /* 0x000fe200078e0a02 */
[C---:B------:R-:W-:Y:S01]  /*0b10*/  ISETP.GT.U32.AND P2, PT, R0.reuse, R19, PT ;  /* 0x000000130000720c */ /* 0x040fe20003f44070 */
[--C-:B------:R-:W-:Y:S01]  /*0b20*/  @!P1 IMAD.IADD R17, R17, 0x1, -R0.reuse ;  /* 0x0000000111119824 */ /* 0x100fe200078e0a00 */
[----:B------:R-:W-:Y:S01]  /*0b30*/  ISETP.GT.U32.AND P3, PT, R0, R21, PT ;  /* 0x000000150000720c */ /* 0x000fe20003f64070 */
[----:B------:R-:W-:Y:S01]  /*0b40*/  @!P6 IMAD.IADD R15, R15, 0x1, -R0 ;  /* 0x000000010f0fe824 */ /* 0x000fe200078e0a00 */
[----:B------:R-:W-:-:S02]  /*0b50*/  ISETP.GE.AND P1, PT, R18, RZ, PT ;  /* 0x000000ff1200720c */ /* 0x000fc40003f26270 */
[----:B------:R-:W-:Y:S02]  /*0b60*/  ISETP.GE.AND P6, PT, R16, RZ, PT ;  /* 0x000000ff1000720c */ /* 0x000fe40003fc6270 */
[----:B------:R-:W-:Y:S02]  /*0b70*/  ISETP.GT.U32.AND P4, PT, R2, R13, PT ;  /* 0x0000000d0200720c */ /* 0x000fe40003f84070 */
[----:B------:R-:W-:Y:S01]  /*0b80*/  LOP3.LUT R12, R12, 0x90, RZ, 0xc0, !PT ;  /* 0x000000900c0c7812 */ /* 0x000fe200078ec0ff */
[----:B------:R-:W-:Y:S01]  /*0b90*/  @!P5 IMAD.MOV R15, RZ, RZ, -R15 ;  /* 0x000000ffff0fd224 */ /* 0x000fe200078e0a0f */
[----:B------:R-:W-:Y:S01]  /*0ba0*/  LOP3.LUT R4, R5, 0x90, RZ, 0xc0, !PT ;  /* 0x0000009005047812 */ /* 0x000fe200078ec0ff */
[--C-:B------:R-:W-:Y:S01]  /*0bb0*/  @!P2 IMAD.IADD R19, R19, 0x1, -R0.reuse ;  /* 0x000000011313a824 */ /* 0x100fe200078e0a00 */
[----:B------:R-:W-:Y:S01]  /*0bc0*/  LOP3.LUT R12, R12, 0x60, R9, 0xf8, !PT ;  /* 0x000000600c0c7812 */ /* 0x000fe200078ef809 */
[----:B------:R-:W-:Y:S01]  /*0bd0*/  @!P3 IMAD.IADD R21, R21, 0x1, -R0 ;  /* 0x000000011515b824 */ /* 0x000fe200078e0a00 */
[----:B------:R-:W-:Y:S01]  /*0be0*/  ISETP.NE.AND P2, PT, RZ, c[0x0][0x17c], PT ;  /* 0x00005f00ff007a0c */ /* 0x000fe20003f45270 */
[----:B------:R-:W-:Y:S01]  /*0bf0*/  @!P1 IMAD.MOV R19, RZ, RZ, -R19 ;  /* 0x000000ffff139224 */ /* 0x000fe200078e0a13 */
[----:B------:R-:W-:Y:S01]  /*0c00*/  ISETP.GE.AND P1, PT, R11, RZ, PT ;  /* 0x000000ff0b00720c */ /* 0x000fe20003f26270 */
[----:B------:R-:W-:Y:S01]  /*0c10*/  @!P0 IMAD.MOV R21, RZ, RZ, -R21 ;  /* 0x000000ffff158224 */ /* 0x000fe200078e0a15 */
[----:B------:R-:W-:Y:S01]  /*0c20*/  ISETP.NE.AND P0, PT, RZ, c[0x0][0x178], PT ;  /* 0x00005e00ff007a0c */ /* 0x000fe20003f05270 */
[----:B------:R-:W-:Y:S01]  /*0c30*/  @!P6 IMAD.MOV R17, RZ, RZ, -R17 ;  /* 0x000000ffff11e224 */ /* 0x000fe200078e0a11 */
[----:B------:R-:W-:Y:S01]  /*0c40*/  LOP3.LUT R0, RZ, c[0x0][0x17c], RZ, 0x33, !PT ;  /* 0x00005f00ff007a12 */ /* 0x000fe200078e33ff */
[----:B------:R-:W-:Y:S01]  /*0c50*/  @!P4 IMAD.IADD R13, R13, 0x1, -R2 ;  /* 0x000000010d0dc824 */ /* 0x000fe200078e0a02 */
[--C-:B------:R-:W-:Y:S01]  /*0c60*/  LOP3.LUT R6, R6, 0x1fe, R3.reuse, 0x78, !PT ;  /* 0x000001fe06067812 */ /* 0x100fe200078e7803 */
[----:B------:R-:W-:Y:S01]  /*0c70*/  IMAD.MOV.U32 R2, RZ, RZ, c[0x0][0x188] ;  /* 0x00006200ff027624 */ /* 0x000fe200078e00ff */
[----:B------:R-:W-:-:S02]  /*0c80*/  LOP3.LUT R5, R4, 0x17e, R3, 0x78, !PT ;  /* 0x0000017e04057812 */ /* 0x000fc400078e7803 */
[----:B------:R-:W-:Y:S01]  /*0c90*/  LOP3.LUT R3, R12, 0x10, R3, 0x78, !PT ;  /* 0x000000100c037812 */ /* 0x000fe200078e7803 */
[----:B------:R-:W-:Y:S01]  /*0ca0*/  IMAD.SHL.U32 R2, R2, 0x40, RZ ;  /* 0x0000004002027824 */ /* 0x000fe200078e00ff */
[C---:B------:R-:W-:Y:S01]  /*0cb0*/  SEL R15, R0.reuse, R15, !P2 ;  /* 0x0000000f000f7207 */ /* 0x040fe20005000000 */
[----:B------:R-:W-:Y:S01]  /*0cc0*/  @!P1 IMAD.MOV R13, RZ, RZ, -R13 ;  /* 0x000000ffff0d9224 */ /* 0x000fe200078e0a0d */
[C---:B------:R-:W-:Y:S02]  /*0cd0*/  SEL R12, R0.reuse, R17, !P2 ;  /* 0x00000011000c7207 */ /* 0x040fe40005000000 */
[C---:B------:R-:W-:Y:S01]  /*0ce0*/  SEL R14, R0.reuse, R19, !P2 ;  /* 0x00000013000e7207 */ /* 0x040fe20005000000 */
[----:B------:R-:W-:Y:S01]  /*0cf0*/  IMAD R15, R15, c[0x0][0x190], RZ ;  /* 0x000064000f0f7a24 */ /* 0x000fe200078e02ff */
[----:B------:R-:W-:Y:S01]  /*0d00*/  SEL R21, R0, R21, !P2 ;  /* 0x0000001500157207 */ /* 0x000fe20005000000 */
[----:B------:R-:W-:Y:S01]  /*0d10*/  IMAD R12, R12, c[0x0][0x190], RZ ;  /* 0x000064000c0c7a24 */ /* 0x000fe200078e02ff */
[----:B------:R-:W-:Y:S01]  /*0d20*/  LEA R0, P2, R25, c[0x0][0x160], 0x1 ;  /* 0x0000580019007a11 */ /* 0x000fe200078408ff */
[----:B------:R-:W-:Y:S01]  /*0d30*/  IMAD R14, R14, c[0x0][0x190], RZ ;  /* 0x000064000e0e7a24 */ /* 0x000fe200078e02ff */
[----:B------:R-:W-:Y:S01]  /*0d40*/  LOP3.LUT R4, R10, 0x100, RZ, 0xc0, !PT ;  /* 0x000001000a047812 */ /* 0x000fe200078ec0ff */
[----:B------:R-:W-:Y:S01]  /*0d50*/  IMAD R21, R21, c[0x0][0x190], RZ ;  /* 0x0000640015157a24 */ /* 0x000fe200078e02ff */
[----:B------:R-:W-:Y:S01]  /*0d60*/  LEA.HI.X.SX32 R25, R25, c[0x0][0x164], 0x1, P2 ;  /* 0x0000590019197a11 */ /* 0x000fe200010f0eff */
[----:B------:R-:W-:Y:S01]  /*0d70*/  CS2R R16, SRZ ;  /* 0x0000000000107805 */ /* 0x000fe2000001ff00 */
[C---:B------:R-:W-:Y:S01]  /*0d80*/  LEA R26, P2, R29.reuse, c[0x0][0x160], 0x1 ;  /* 0x000058001d1a7a11 */ /* 0x040fe200078408ff */
[----:B------:R-:W-:Y:S01]  /*0d90*/  IMAD.IADD R4, R4, 0x1, R3 ;  /* 0x0000000104047824 */ /* 0x000fe200078e0203 */
[C---:B------:R-:W-:Y:S01]  /*0da0*/  LEA R27, P3, R30.reuse, c[0x0][0x160], 0x1 ;  /* 0x000058001e1b7a11 */ /* 0x040fe200078608ff */
[----:B------:R-:W-:Y:S01]  /*0db0*/  IMAD.MOV.U32 R3, RZ, RZ, c[0x0][0x18c] ;  /* 0x00006300ff037624 */ /* 0x000fe200078e00ff */
[----:B------:R-:W-:Y:S01]  /*0dc0*/  @!P0 LOP3.LUT R13, RZ, c[0x0][0x178], RZ, 0x33, !PT ;  /* 0x00005e00ff0d8a12 */ /* 0x000fe200078e33ff */
[----:B------:R-:W-:Y:S01]  /*0dd0*/  CS2R R18, SRZ ;  /* 0x0000000000127805 */ /* 0x000fe2000001ff00 */
[----:B------:R-:W-:Y:S01]  /*0de0*/  LEA.HI.X.SX32 R29, R29, c[0x0][0x164], 0x1, P2 ;  /* 0x000059001d1d7a11 */ /* 0x000fe200010f0eff */
[----:B------:R-:W-:Y:S01]  /*0df0*/  IMAD.SHL.U32 R3, R3, 0x40, RZ ;  /* 0x0000004003037824 */ /* 0x000fe200078e00ff */
[----:B------:R-:W-:Y:S01]  /*0e00*/  LEA.HI.X.SX32 R30, R30, c[0x0][0x164], 0x1, P3 ;  /* 0x000059001e1e7a11 */ /* 0x000fe200018f0eff */
[----:B------:R-:W-:Y:S01]  /*0e10*/  IMAD R13, R13, c[0x0][0x184], RZ ;  /* 0x000061000d0d7a24 */ /* 0x000fe200078e02ff */
[----:B------:R-:W-:-:S02]  /*0e20*/  LEA R28, P4, R31, c[0x0][0x160], 0x1 ;  /* 0x000058001f1c7a11 */ /* 0x000fc400078808ff */
[----:B------:R-:W-:Y:S01]  /*0e30*/  LEA R48, P0, R15, c[0x0][0x168], 0x1 ;  /* 0x00005a000f307a11 */ /* 0x000fe200078008ff */
[----:B------:R-:W-:Y:S01]  /*0e40*/  IMAD.WIDE R50, R13, 0x2, RZ ;  /* 0x000000020d327825 */ /* 0x000fe200078e02ff */
[----:B------:R-:W-:Y:S02]  /*0e50*/  LEA R46, P1, R12, c[0x0][0x168], 0x1 ;  /* 0x00005a000c2e7a11 */ /* 0x000fe400078208ff */
[----:B------:R-:W-:Y:S02]  /*0e60*/  LEA R44, P2, R14, c[0x0][0x168], 0x1 ;  /* 0x00005a000e2c7a11 */ /* 0x000fe400078408ff */
[----:B------:R-:W-:Y:S02]  /*0e70*/  LEA R20, P3, R21, c[0x0][0x168], 0x1 ;  /* 0x00005a0015147a11 */ /* 0x000fe400078608ff */
[----:B------:R-:W-:Y:S02]  /*0e80*/  LOP3.LUT R9, R9, 0x60, RZ, 0xc0, !PT ;  /* 0x0000006009097812 */ /* 0x000fe400078ec0ff */
[----:B------:R-:W-:-:S02]  /*0e90*/  LEA.HI.X.SX32 R31, R31, c[0x0][0x164], 0x1, P4 ;  /* 0x000059001f1f7a11 */ /* 0x000fc400020f0eff */
[----:B------:R-:W-:Y:S02]  /*0ea0*/  LOP3.LUT R32, R6, 0x40, RZ, 0x3c, !PT ;  /* 0x0000004006207812 */ /* 0x000fe400078e3cff */
[----:B------:R-:W-:Y:S02]  /*0eb0*/  LEA.HI.X.SX32 R49, R15, c[0x0][0x16c], 0x1, P0 ;  /* 0x00005b000f317a11 */ /* 0x000fe400000f0eff */
[----:B------:R-:W-:Y:S02]  /*0ec0*/  LEA.HI.X.SX32 R47, R12, c[0x0][0x16c], 0x1, P1 ;  /* 0x00005b000c2f7a11 */ /* 0x000fe400008f0eff */
[----:B------:R-:W-:Y:S02]  /*0ed0*/  LEA.HI.X.SX32 R45, R14, c[0x0][0x16c], 0x1, P2 ;  /* 0x00005b000e2d7a11 */ /* 0x000fe400010f0eff */
[----:B------:R-:W-:Y:S02]  /*0ee0*/  LEA.HI.X.SX32 R21, R21, c[0x0][0x16c], 0x1, P3 ;  /* 0x00005b0015157a11 */ /* 0x000fe400018f0eff */
.L_x_1:
[----:B------:R-:W-:Y:S02]  /*0ef0*/  ISETP.GE.AND P0, PT, R41, UR4, PT ;  /* 0x0000000429007c0c */ /* 0x000fe4000bf06270 */
[----:B------:R-:W-:-:S02]  /*0f00*/  IADD3 R14, P1, R50, R0, RZ ;  /* 0x00000000320e7210 */ /* 0x000fc40007f3e0ff */
[----:B------:R-:W-:Y:S02]  /*0f10*/  PRMT R52, RZ, 0x7610, R52 ;  /* 0x00007610ff347816 */ /* 0x000fe40000000034 */
[----:B------:R-:W-:Y:S01]  /*0f20*/  ISETP.GE.AND P2, PT, R39, UR4, PT ;  /* 0x0000000427007c0c */ /* 0x000fe2000bf46270 */
[----:B------:R-:W-:Y:S01]  /*0f30*/  IMAD.X R15, R51, 0x1, R25, P1 ;  /* 0x00000001330f7824 */ /* 0x000fe200008e0619 */
[----:B------:R-:W-:-:S05]  /*0f40*/  IADD3 R12, P1, R50, R28, RZ ;  /* 0x0000001c320c7210 */ /* 0x000fca0007f3e0ff */
[----:B------:R0:W2:Y:S01]  /*0f50*/  @!P0 LDG.E.U16 R52, [R14.64] ;  /* 0x000000060e348981 */ /* 0x0000a2000c1e1500 */
[C---:B------:R-:W-:Y:S01]  /*0f60*/  IMAD.X R13, R51.reuse, 0x1, R31, P1 ;  /* 0x00000001330d7824 */ /* 0x040fe200008e061f */
[----:B------:R-:W-:Y:S02]  /*0f70*/  ISETP.GE.AND P1, PT, R38, UR4, PT ;  /* 0x0000000426007c0c */ /* 0x000fe4000bf26270 */
[C---:B------:R-:W-:Y:S02]  /*0f80*/  IADD3 R42, P0, R50.reuse, R27, RZ ;  /* 0x0000001b322a7210 */ /* 0x040fe40007f1e0ff */
[----:B------:R-:W-:Y:S02]  /*0f90*/  PRMT R56, RZ, 0x7610, R56 ;  /* 0x00007610ff387816 */ /* 0x000fe40000000038 */
[----:B------:R-:W-:Y:S01]  /*0fa0*/  PRMT R58, RZ, 0x7610, R58 ;  /* 0x00007610ff3a7816 */ /* 0x000fe2000000003a */
[----:B------:R-:W-:Y:S01]  /*0fb0*/  IMAD.X R43, R51, 0x1, R30, P0 ;  /* 0x00000001332b7824 */ /* 0x000fe200000e061e */
[----:B------:R-:W-:-:S02]  /*0fc0*/  IADD3 R22, P0, R50, R26, RZ ;  /* 0x0000001a32167210 */ /* 0x000fc40007f1e0ff */
[----:B------:R-:W-:Y:S02]  /*0fd0*/  PRMT R54, RZ, 0x7610, R54 ;  /* 0x00007610ff367816 */ /* 0x000fe40000000036 */
[----:B------:R1:W3:Y:S04]  /*0fe0*/  @!P2 LDG.E.U16 R58, [R12.64] ;  /* 0x000000060c3aa981 */ /* 0x0002e8000c1e1500 */
[----:B------:R4:W5:Y:S01]  /*0ff0*/  @!P1 LDG.E.U16 R56, [R42.64] ;  /* 0x000000062a389981 */ /* 0x000962000c1e1500 */
[----:B------:R-:W-:Y:S01]  /*1000*/  ISETP.GE.AND P1, PT, R37, UR4, PT ;  /* 0x0000000425007c0c */ /* 0x000fe2000bf26270 */
[----:B------:R-:W-:Y:S01]  /*1010*/  IMAD.X R23, R51, 0x1, R29, P0 ;  /* 0x0000000133177824 */ /* 0x000fe200000e061d */
[----:B------:R-:W-:-:S11]  /*1020*/  ISETP.GE.AND P2, PT, R36, UR4, PT ;  /* 0x0000000424007c0c */ /* 0x000fd6000bf46270 */
[----:B------:R-:W5:Y:S01]  /*1030*/  @!P1 LDG.E.U16 R54, [R22.64] ;  /* 0x0000000616369981 */ /* 0x000f62000c1e1500 */
[----:B----4-:R-:W-:Y:S01]  /*1040*/  IMAD.MOV.U32 R42, RZ, RZ, R20 ;  /* 0x000000ffff2a7224 */ /* 0x010fe200078e0014 */
[----:B------:R-:W-:Y:S01]  /*1050*/  PRMT R55, RZ, 0x7610, R55 ;  /* 0x00007610ff377816 */ /* 0x000fe20000000037 */
[----:B------:R-:W-:Y:S01]  /*1060*/  IMAD.MOV.U32 R43, RZ, RZ, R21 ;  /* 0x000000ffff2b7224 */ /* 0x000fe200078e0015 */
[----:B------:R-:W-:Y:S01]  /*1070*/  BAR.SYNC.DEFER_BLOCKING 0x0 ;  /* 0x0000000000007b1d */ /* 0x000fe20000010000 */
[----:B------:R-:W-:Y:S01]  /*1080*/  PRMT R59, RZ, 0x7610, R59 ;  /* 0x00007610ff3b7816 */ /* 0x000fe2000000003b */
[C---:B-1----:R-:W-:Y:S01]  /*1090*/  IMAD.WIDE R12, R35.reuse, 0x2, R46 ;  /* 0x00000002230c7825 */ /* 0x042fe200078e022e */
[----:B------:R-:W-:Y:S02]  /*10a0*/  PRMT R57, RZ, 0x7610, R57 ;  /* 0x00007610ff397816 */ /* 0x000fe40000000039 */
[----:B------:R-:W-:Y:S01]  /*10b0*/  PRMT R61, RZ, 0x7610, R61 ;  /* 0x00007610ff3d7816 */ /* 0x000fe2000000003d */
[----:B------:R-:W-:-:S04]  /*10c0*/  IMAD.WIDE R20, R35, 0x2, R42 ;  /* 0x0000000223147825 */ /* 0x000fc800078e022a */
[C---:B0-----:R-:W-:Y:S01]  /*10d0*/  IMAD.WIDE R14, R35.reuse, 0x2, R44 ;  /* 0x00000002230e7825 */ /* 0x041fe200078e022c */
[----:B------:R-:W4:Y:S04]  /*10e0*/  @!P2 LDG.E.U16 R55, [R20.64] ;  /* 0x000000061437a981 */ /* 0x000f28000c1e1500 */
[----:B------:R-:W4:Y:S04]  /*10f0*/  @!P2 LDG.E.U16 R59, [R12.64] ;  /* 0x000000060c3ba981 */ /* 0x000f28000c1e1500 */
[----:B------:R-:W4:Y:S04]  /*1100*/  @!P2 LDG.E.U16 R57, [R14.64] ;  /* 0x000000060e39a981 */ /* 0x000f28000c1e1500 */
[----:B--2---:R0:W-:Y:S02]  /*1110*/  STS.U16 [R5], R52 ;  /* 0x0000003405007388 */ /* 0x0041e40000000400 */
[----:B0-----:R-:W-:-:S05]  /*1120*/  IMAD.WIDE R52, R35, 0x2, R48 ;  /* 0x0000000223347825 */ /* 0x001fca00078e0230 */
[----:B------:R-:W2:Y:S04]  /*1130*/  @!P2 LDG.E.U16 R61, [R52.64] ;  /* 0x00000006343da981 */ /* 0x000ea8000c1e1500 */
[----:B---3--:R-:W-:Y:S04]  /*1140*/  STS.U16 [R5+0x200], R58 ;  /* 0x0002003a05007388 */ /* 0x008fe80000000400 */
[----:B-----5:R-:W-:Y:S04]  /*1150*/  STS.U16 [R5+0x400], R56 ;  /* 0x0004003805007388 */ /* 0x020fe80000000400 */
[----:B------:R-:W-:Y:S04]  /*1160*/  STS.U16 [R5+0x600], R54 ;  /* 0x0006003605007388 */ /* 0x000fe80000000400 */
[----:B----4-:R-:W-:Y:S04]  /*1170*/  STS.U16 [R6+0x800], R55 ;  /* 0x0008003706007388 */ /* 0x010fe80000000400 */
[----:B------:R-:W-:Y:S04]  /*1180*/  STS.U16 [R6+0xc00], R59 ;  /* 0x000c003b06007388 */ /* 0x000fe80000000400 */
[----:B------:R-:W-:Y:S01]  /*1190*/  STS.U16 [R32+0xa00], R57 ;  /* 0x000a003920007388 */ /* 0x000fe20000000400 */
[----:B------:R-:W-:-:S04]  /*11a0*/  IADD3 R34, R34, -0x1, RZ ;  /* 0xffffffff22227810 */ /* 0x000fc80007ffe0ff */
[----:B------:R-:W-:Y:S01]  /*11b0*/  ISETP.NE.U32.AND P0, PT, R34, RZ, PT ;  /* 0x000000ff2200720c */ /* 0x000fe20003f05070 */
[----:B------:R-:W-:Y:S01]  /*11c0*/  IMAD.WIDE R42, R3, 0x2, R42 ;  /* 0x00000002032a7825 */ /* 0x000fe200078e022a */
[----:B------:R-:W-:-:S03]  /*11d0*/  UIADD3 UR4, UR4, -0x40, URZ ;  /* 0xffffffc004047890 */ /* 0x000fc6000fffe03f */
[----:B------:R-:W-:-:S04]  /*11e0*/  IMAD.WIDE R48, R3, 0x2, R48 ;  /* 0x0000000203307825 */ /* 0x000fc800078e0230 */
[----:B------:R-:W-:-:S04]  /*11f0*/  IMAD.WIDE R46, R3, 0x2, R46 ;  /* 0x00000002032e7825 */ /* 0x000fc800078e022e */
[----:B------:R-:W-:-:S04]  /*1200*/  IMAD.WIDE R44, R3, 0x2, R44 ;  /* 0x00000002032c7825 */ /* 0x000fc800078e022c */
[----:B------:R-:W-:Y:S01]  /*1210*/  IMAD.WIDE R50, R2, 0x2, R50 ;  /* 0x0000000202327825 */ /* 0x000fe200078e0232 */
[----:B--2---:R-:W-:Y:S04]  /*1220*/  STS.U16 [R32+0xe00], R61 ;  /* 0x000e003d20007388 */ /* 0x004fe80000000400 */
[----:B------:R-:W-:Y:S06]  /*1230*/  BAR.SYNC.DEFER_BLOCKING 0x0 ;  /* 0x0000000000007b1d */ /* 0x000fec0000010000 */
[----:B------:R-:W-:Y:S04]  /*1240*/  LDSM.16.MT88.4 R20, [R4] ;  /* 0x000000000414783b */ /* 0x000fe80000004200 */
[----:B------:R-:W0:Y:S02]  /*1250*/  LDSM.16.M88.4 R12, [R7+0x800] ;  /* 0x00080000070c783b */ /* 0x000e240000000200 */
[----:B0-----:R-:W-:Y:S02]  /*1260*/  HMMA.16816.F32 R20, R20, R12, R16 ;  /* 0x0000000c1414723c */ /* 0x001fe40000001810 */
[----:B------:R-:W0:Y:S11]  /*1270*/  LDSM.16.MT88.4 R16, [R4+0x200] ;  /* 0x000200000410783b */ /* 0x000e360000004200 */
[----:B------:R-:W-:Y:S11]  /*1280*/  @!UPT UIADD3 URZ, URZ, URZ, URZ ;  /* 0x0000003f3f3ff290 */ /* 0x000ff6000fffe03f */
[----:B0-----:R-:W-:Y:S01]  /*1290*/  HMMA.16816.F32 R20, R16, R14, R20 ;  /* 0x0000000e1014723c */ /* 0x001fe20000001814 */
[----:B------:R-:W-:Y:S04]  /*12a0*/  LDSM.16.MT88.4 R12, [R4+0x400] ;  /* 0x00040000040c783b */ /* 0x000fe80000004200 */
[----:B------:R-:W0:Y:S11]  /*12b0*/  LDSM.16.M88.4 R16, [R33+0x800] ;  /* 0x000800002110783b */ /* 0x000e360000000200 */
[----:B------:R-:W-:Y:S08]  /*12c0*/  @!UPT UIADD3 URZ, URZ, URZ, URZ ;  /* 0x0000003f3f3ff290 */ /* 0x000ff0000fffe03f */
[----:B0-----:R-:W-:Y:S01]  /*12d0*/  HMMA.16816.F32 R12, R12, R16, R20 ;  /* 0x000000100c0c723c */ /* 0x001fe20000001814 */
[----:B------:R-:W0:Y:S11]  /*12e0*/  LDSM.16.MT88.4 R20, [R4+0x600] ;  /* 0x000600000414783b */ /* 0x000e360000004200 */
[----:B------:R-:W-:Y:S11]  /*12f0*/  @!UPT UIADD3 URZ, URZ, URZ, URZ ;  /* 0x0000003f3f3ff290 */ /* 0x000ff6000fffe03f */
[----:B------:R-:W-:Y:S01]  /*1300*/  @!UPT UIADD3 URZ, URZ, URZ, URZ ;  /* 0x0000003f3f3ff290 */ /* 0x000fe2000fffe03f */
[----:B0-----:R-:W-:Y:S07]  /*1310*/  HMMA.16816.F32 R16, R20, R18, R12 ;  /* 0x000000121410723c */ /* 0x001fee000000180c */
[----:B------:R-:W-:Y:S02]  /*1320*/  IMAD.MOV.U32 R20, RZ, RZ, R42 ;  /* 0x000000ffff147224 */ /* 0x000fe400078e002a */
[----:B------:R-:W-:Y:S01]  /*1330*/  IMAD.MOV.U32 R21, RZ, RZ, R43 ;  /* 0x000000ffff157224 */ /* 0x000fe200078e002b */
[----:B------:R-:W-:Y:S05]  /*1340*/  @P0 BRA `(.L_x_1) ;  /* 0xfffffba000000947 */ /* 0x000fea000383ffff */
[----:B------:R-:W-:-:S09]  /*1350*/  NOP ;  /* 0x0000000000007918 */ /* 0x000fd20000000000 */
[----:B------:R-:W-:Y:S02]  /*1360*/  F2FP.PACK_AB R18, R19, R18 ;  /* 0x000000121312723e */ /* 0x000fe400000000ff */
[----:B------:R-:W-:-:S07]  /*1370*/  F2FP.PACK_AB R16, R17, R16 ;  /* 0x000000101110723e */ /* 0x000fce00000000ff */
.L_x_0:
[----:B------:R-:W-:Y:S01]  /*1380*/  BAR.SYNC.DEFER_BLOCKING 0x0 ;  /* 0x0000000000007b1d */ /* 0x000fe20000010000 */
[----:B------:R-:W-:Y:S01]  /*1390*/  LOP3.LUT R9, R9, 0x1c, R24, 0xf8, !PT ;  /* 0x0000001c09097812 */ /* 0x000fe200078ef818 */
[----:B------:R-:W-:Y:S01]  /*13a0*/  IMAD.SHL.U32 R3, R24, 0x4, RZ ;  /* 0x0000000418037824 */ /* 0x000fe200078e00ff */
[----:B------:R-:W-:-:S02]  /*13b0*/  LOP3.LUT R10, R10, 0x180, RZ, 0xc0, !PT ;  /* 0x000001800a0a7812 */ /* 0x000fc400078ec0ff */
[----:B------:R-:W-:Y:S02]  /*13c0*/  LOP3.LUT R9, R9, 0x2, R40, 0xf8, !PT ;  /* 0x0000000209097812 */ /* 0x000fe400078ef828 */
[----:B------:R-:W-:Y:S02]  /*13d0*/  LOP3.LUT R3, R10, 0x7c, R3, 0xf8, !PT ;  /* 0x0000007c0a037812 */ /* 0x000fe400078ef803 */
[----:B------:R-:W-:Y:S02]  /*13e0*/  PRMT R4, R16, 0x7632, R4 ;  /* 0x0000763210047816 */ /* 0x000fe40000000004 */
[----:B------:R-:W-:Y:S02]  /*13f0*/  LOP3.LUT R0, R9, 0x40, RZ, 0x3c, !PT ;  /* 0x0000004009007812 */ /* 0x000fe400078e3cff */
[----:B------:R-:W-:Y:S02]  /*1400*/  LOP3.LUT R5, R3, 0x60, R24, 0x78, !PT ;  /* 0x0000006003057812 */ /* 0x000fe400078e7818 */
[----:B------:R-:W-:-:S02]  /*1410*/  LOP3.LUT R2, R9, 0x20, RZ, 0x3c, !PT ;  /* 0x0000002009027812 */ /* 0x000fc400078e3cff */
[----:B------:R-:W-:Y:S02]  /*1420*/  PRMT R6, R18, 0x7632, R6 ;  /* 0x0000763212067816 */ /* 0x000fe40000000006 */
[----:B------:R-:W-:Y:S02]  /*1430*/  LOP3.LUT R3, R9, 0x60, RZ, 0x3c, !PT ;  /* 0x0000006009037812 */ /* 0x000fe400078e3cff */
[----:B------:R-:W-:Y:S02]  /*1440*/  LOP3.LUT R8, R8, R41, RZ, 0xfc, !PT ;  /* 0x0000002908087212 */ /* 0x000fe400078efcff */
[----:B------:R-:W-:Y:S01]  /*1450*/  SHF.R.U32.HI R24, RZ, 0x6, R24 ;  /* 0x00000006ff187819 */ /* 0x000fe20000011618 */
[----:B------:R0:W-:Y:S01]  /*1460*/  STS.U16 [R9], R16 ;  /* 0x0000001009007388 */ /* 0x0001e20000000400 */
[----:B------:R-:W-:Y:S02]  /*1470*/  ISETP.GE.AND P0, PT, R8, c[0x0][0x17c], PT ;  /* 0x00005f0008007a0c */ /* 0x000fe40003f06270 */
[----:B------:R-:W-:Y:S01]  /*1480*/  LOP3.LUT R24, R24, 0x2, RZ, 0xc0, !PT ;  /* 0x0000000218187812 */ /* 0x000fe200078ec0ff */
[----:B------:R0:W-:Y:S01]  /*1490*/  STS.U16 [R0+0x100], R4 ;  /* 0x0001000400007388 */ /* 0x0001e20000000400 */
[----:B------:R-:W-:-:S03]  /*14a0*/  ISETP.LT.AND P0, PT, R11, c[0x0][0x178], !P0 ;  /* 0x00005e000b007a0c */ /* 0x000fc60004701270 */
[----:B------:R0:W-:Y:S01]  /*14b0*/  STS.U16 [R2+0x80], R18 ;  /* 0x0000801202007388 */ /* 0x0001e20000000400 */
[----:B------:R-:W-:-:S03]  /*14c0*/  IMAD.IADD R5, R24, 0x1, R5 ;  /* 0x0000000118057824 */ /* 0x000fc600078e0205 */
[----:B------:R0:W-:Y:S04]  /*14d0*/  STS.U16 [R3+0x180], R6 ;  /* 0x0001800603007388 */ /* 0x0001e80000000400 */
[----:B------:R-:W-:Y:S06]  /*14e0*/  BAR.SYNC.DEFER_BLOCKING 0x0 ;  /* 0x0000000000007b1d */ /* 0x000fec0000010000 */
[----:B------:R-:W-:Y:S05]  /*14f0*/  @!P0 EXIT ;  /* 0x000000000000894d */ /* 0x000fea0003800000 */
[----:B0-----:R-:W0:Y:S01]  /*1500*/  LDS.U16 R5, [R5] ;  /* 0x0000000005057984 */ /* 0x001e220000000400 */
[----:B------:R-:W-:-:S02]  /*1510*/  IMAD R11, R11, c[0x0][0x194], RZ ;  /* 0x000065000b0b7a24 */ /* 0x000fc400078e02ff */
[----:B------:R-:W-:Y:S02]  /*1520*/  IMAD R8, R8, c[0x0][0x198], RZ ;  /* 0x0000660008087a24 */ /* 0x000fe400078e02ff */
[C---:B------:R-:W-:Y:S02]  /*1530*/  IMAD.SHL.U32 R2, R11.reuse, 0x2, RZ ;  /* 0x000000020b027824 */ /* 0x040fe400078e00ff */
[----:B------:R-:W-:Y:S02]  /*1540*/  IMAD.SHL.U32 R3, R8, 0x2, RZ ;  /* 0x0000000208037824 */ /* 0x000fe400078e00ff */
[----:B------:R-:W-:-:S03]  /*1550*/  IMAD.HI R11, R11, 0x2, RZ ;  /* 0x000000020b0b7827 */ /* 0x000fc600078e02ff */
[----:B------:R-:W-:Y:S01]  /*1560*/  IADD3 R2, P0, P1, R3, c[0x0][0x170], R2 ;  /* 0x00005c0003027a10 */ /* 0x000fe2000791e002 */
[----:B------:R-:W-:-:S05]  /*1570*/  IMAD.HI R8, R8, 0x2, RZ ;  /* 0x0000000208087827 */ /* 0x000fca00078e02ff */
[----:B------:R-:W-:-:S05]  /*1580*/  IADD3.X R3, R8, c[0x0][0x174], R11, P0, P1 ;  /* 0x00005d0008037a10 */ /* 0x000fca00007e240b */
[----:B0-----:R-:W-:Y:S01]  /*1590*/  STG.E.U16 [R2.64], R5 ;  /* 0x0000000502007986 */ /* 0x001fe2000c101506 */
[----:B------:R-:W-:Y:S05]  /*15a0*/  EXIT ;  /* 0x000000000000794d */ /* 0x000fea0003800000 */
.L_x_2:
[----:B------:R-:W-:-:S00]  /*15b0*/  BRA `(.L_x_2) ;  /* 0xfffffff000007947 */ /* 0x000fc0000383ffff */
[----:B------:R-:W-:-:S00]  /*15c0*/  NOP ;  /* 0x0000000000007918 */ /* 0x000fc00000000000 */
        /* <DEDUP_REMOVED lines=11> */
.L_x_3:


//--------------------- .nv.shared.matmul_kernel  --------------------------
	.section	.nv.shared.matmul_kernel,"aw",@nobits
	.sectionflags	@""
	.align	16
